	.headerflags	@"EF_CUDA_TEXMODE_UNIFIED EF_CUDA_64BIT_ADDRESS EF_CUDA_ACCELERATORS EF_CUDA_SM90 EF_CUDA_VIRTUAL_SM(EF_CUDA_SM90)"
	.elftype	@"ET_EXEC"


//--------------------- .nv.info                  --------------------------
	.section	.nv.info,"",@"SHT_CUDA_INFO"
	.align	4


	//----- nvinfo : EIATTR_REGCOUNT
	.align		4
        /*0000*/ 	.byte	0x04, 0x2f
        /*0002*/ 	.short	(.L_3 - .L_2)
	.align		4
.L_2:
        /*0004*/ 	.word	index@(triton_poi_fused__native_batch_norm_legit_no_training_cat_relu_5)
        /*0008*/ 	.word	0x00000020


	//----- nvinfo : EIATTR_MIN_STACK_SIZE
	.align		4
.L_3:
        /*000c*/ 	.byte	0x04, 0x12
        /*000e*/ 	.short	(.L_5 - .L_4)
	.align		4
.L_4:
        /*0010*/ 	.word	index@(triton_poi_fused__native_batch_norm_legit_no_training_cat_relu_5)
        /*0014*/ 	.word	0x00000000


	//----- nvinfo : EIATTR_FRAME_SIZE
	.align		4
.L_5:
        /*0018*/ 	.byte	0x04, 0x11
        /*001a*/ 	.short	(.L_7 - .L_6)
	.align		4
.L_6:
        /*001c*/ 	.word	index@(triton_poi_fused__native_batch_norm_legit_no_training_cat_relu_5)
        /*0020*/ 	.word	0x00000000


	//----- nvinfo : EIATTR_MIN_STACK_SIZE
	.align		4
.L_7:
        /*0024*/ 	.byte	0x04, 0x12
        /*0026*/ 	.short	(.L_9 - .L_8)
	.align		4
.L_8:
        /*0028*/ 	.word	index@(triton_poi_fused__native_batch_norm_legit_no_training_cat_relu_5)
        /*002c*/ 	.word	0x00000000
.L_9:


//--------------------- .nv.info.triton_poi_fused__native_batch_norm_legit_no_training_cat_relu_5 --------------------------
	.section	.nv.info.triton_poi_fused__native_batch_norm_legit_no_training_cat_relu_5,"",@"SHT_CUDA_INFO"
	.sectionflags	@""
	.align	4


	//----- nvinfo : EIATTR_CUDA_API_VERSION
	.align		4
        /*0000*/ 	.byte	0x04, 0x37
        /*0002*/ 	.short	(.L_11 - .L_10)
.L_10:
        /*0004*/ 	.word	0x0000007c


	//----- nvinfo : EIATTR_KPARAM_INFO
	.align		4
.L_11:
        /*0008*/ 	.byte	0x04, 0x17
        /*000a*/ 	.short	(.L_13 - .L_12)
.L_12:
        /*000c*/ 	.word	0x00000000
        /*0010*/ 	.short	0x0008
        /*0012*/ 	.short	0x0040
        /*0014*/ 	.byte	0x00, 0xf0, 0x11, 0x00


	//----- nvinfo : EIATTR_KPARAM_INFO
	.align		4
.L_13:
        /*0018*/ 	.byte	0x04, 0x17
        /*001a*/ 	.short	(.L_15 - .L_14)
.L_14:
        /*001c*/ 	.word	0x00000000
        /*0020*/ 	.short	0x0007
        /*0022*/ 	.short	0x0038
        /*0024*/ 	.byte	0x00, 0xf4, 0x21, 0x00


	//----- nvinfo : EIATTR_KPARAM_INFO
	.align		4
.L_15:
        /*0028*/ 	.byte	0x04, 0x17
        /*002a*/ 	.short	(.L_17 - .L_16)
.L_16:
        /*002c*/ 	.word	0x00000000
        /*0030*/ 	.short	0x0006
        /*0032*/ 	.short	0x0030
        /*0034*/ 	.byte	0x00, 0xf4, 0x21, 0x00


	//----- nvinfo : EIATTR_KPARAM_INFO
	.align		4
.L_17:
        /*0038*/ 	.byte	0x04, 0x17
        /*003a*/ 	.short	(.L_19 - .L_18)
.L_18:
        /*003c*/ 	.word	0x00000000
        /*0040*/ 	.short	0x0005
        /*0042*/ 	.short	0x0028
        /*0044*/ 	.byte	0x00, 0xf4, 0x21, 0x00


	//----- nvinfo : EIATTR_KPARAM_INFO
	.align		4
.L_19:
        /*0048*/ 	.byte	0x04, 0x17
        /*004a*/ 	.short	(.L_21 - .L_20)
.L_20:
        /*004c*/ 	.word	0x00000000
        /*0050*/ 	.short	0x0004
        /*0052*/ 	.short	0x0020
        /*0054*/ 	.byte	0x00, 0xf4, 0x21, 0x00


	//----- nvinfo : EIATTR_KPARAM_INFO
	.align		4
.L_21:
        /*0058*/ 	.byte	0x04, 0x17
        /*005a*/ 	.short	(.L_23 - .L_22)
.L_22:
        /*005c*/ 	.word	0x00000000
        /*0060*/ 	.short	0x0003
        /*0062*/ 	.short	0x0018
        /*0064*/ 	.byte	0x00, 0xf4, 0x21, 0x00


	//----- nvinfo : EIATTR_KPARAM_INFO
	.align		4
.L_23:
        /*0068*/ 	.byte	0x04, 0x17
        /*006a*/ 	.short	(.L_25 - .L_24)
.L_24:
        /*006c*/ 	.word	0x00000000
        /*0070*/ 	.short	0x0002
        /*0072*/ 	.short	0x0010
        /*0074*/ 	.byte	0x00, 0xf4, 0x21, 0x00


	//----- nvinfo : EIATTR_KPARAM_INFO
	.align		4
.L_25:
        /*0078*/ 	.byte	0x04, 0x17
        /*007a*/ 	.short	(.L_27 - .L_26)
.L_26:
        /*007c*/ 	.word	0x00000000
        /*0080*/ 	.short	0x0001
        /*0082*/ 	.short	0x0008
        /*0084*/ 	.byte	0x00, 0xf4, 0x21, 0x00


	//----- nvinfo : EIATTR_KPARAM_INFO
	.align		4
.L_27:
        /*0088*/ 	.byte	0x04, 0x17
        /*008a*/ 	.short	(.L_29 - .L_28)
.L_28:
        /*008c*/ 	.word	0x00000000
        /*0090*/ 	.short	0x0000
        /*0092*/ 	.short	0x0000
        /*0094*/ 	.byte	0x00, 0xf4, 0x21, 0x00


	//----- nvinfo : EIATTR_SPARSE_MMA_MASK
	.align		4
.L_29:
        /*0098*/ 	.byte	0x03, 0x50
        /*009a*/ 	.short	0x0000


	//----- nvinfo : EIATTR_MAXREG_COUNT
	.align		4
        /*009c*/ 	.byte	0x03, 0x1b
        /*009e*/ 	.short	0x00ff


	//----- nvinfo : EIATTR_EXIT_INSTR_OFFSETS
	.align		4
        /*00a0*/ 	.byte	0x04, 0x1c
        /*00a2*/ 	.short	(.L_31 - .L_30)


	//   ....[0]....
.L_30:
        /*00a4*/ 	.word	0x00000b70


	//----- nvinfo : EIATTR_REQNTID
	.align		4
.L_31:
        /*00a8*/ 	.byte	0x04, 0x10
        /*00aa*/ 	.short	(.L_33 - .L_32)
.L_32:
        /*00ac*/ 	.word	0x00000080
        /*00b0*/ 	.word	0x00000001
        /*00b4*/ 	.word	0x00000001


	//----- nvinfo : EIATTR_CBANK_PARAM_SIZE
	.align		4
.L_33:
        /*00b8*/ 	.byte	0x03, 0x19
        /*00ba*/ 	.short	0x0044


	//----- nvinfo : EIATTR_PARAM_CBANK
	.align		4
        /*00bc*/ 	.byte	0x04, 0x0a
        /*00be*/ 	.short	(.L_35 - .L_34)
	.align		4
.L_34:
        /*00c0*/ 	.word	index@(.nv.constant0.triton_poi_fused__native_batch_norm_legit_no_training_cat_relu_5)
        /*00c4*/ 	.short	0x0210
        /*00c6*/ 	.short	0x0044


	//----- nvinfo : EIATTR_SW_WAR
	.align		4
.L_35:
        /*00c8*/ 	.byte	0x04, 0x36
        /*00ca*/ 	.short	(.L_37 - .L_36)
.L_36:
        /*00cc*/ 	.word	0x00000008
.L_37:


//--------------------- .nv.callgraph             --------------------------
	.section	.nv.callgraph,"",@"SHT_CUDA_CALLGRAPH"
	.align	4
	.sectionentsize	8
	.align		4
        /*0000*/ 	.word	0x00000000
	.align		4
        /*0004*/ 	.word	0xffffffff
	.align		4
        /*0008*/ 	.word	0x00000000
	.align		4
        /*000c*/ 	.word	0xfffffffe
	.align		4
        /*0010*/ 	.word	0x00000000
	.align		4
        /*0014*/ 	.word	0xfffffffd
	.align		4
        /*0018*/ 	.word	0x00000000
	.align		4
        /*001c*/ 	.word	0xfffffffc


//--------------------- .nv.constant4             --------------------------
	.section	.nv.constant4,"a",@progbits
	.align	8
	.align		8
.nv.constant4:
        /*0000*/ 	.dword	_$_str
	.align		8
        /*0008*/ 	.dword	_$_str_$_2


//--------------------- .text.triton_poi_fused__native_batch_norm_legit_no_training_cat_relu_5 --------------------------
	.section	.text.triton_poi_fused__native_batch_norm_legit_no_training_cat_relu_5,"ax",@progbits
	.align	128
        .global         triton_poi_fused__native_batch_norm_legit_no_training_cat_relu_5
        .type           triton_poi_fused__native_batch_norm_legit_no_training_cat_relu_5,@function
        .size           triton_poi_fused__native_batch_norm_legit_no_training_cat_relu_5,(.L_x_1 - triton_poi_fused__native_batch_norm_legit_no_training_cat_relu_5)
        .other          triton_poi_fused__native_batch_norm_legit_no_training_cat_relu_5,@"STO_CUDA_ENTRY STV_DEFAULT"
triton_poi_fused__native_batch_norm_legit_no_training_cat_relu_5:
.text.triton_poi_fused__native_batch_norm_legit_no_training_cat_relu_5:
[----:B------:R-:W-:Y:S01]  /*0000*/  LDC R1, c[0x0][0x28] ;  /* 0x00000a00ff017b82 */ /* 0x000fe20000000800 */
[----:B------:R-:W1:Y:S07]  /*0010*/  S2R R0, SR_TID.X ;  /* 0x0000000000007919 */ /* 0x000e6e0000002100 */
[----:B------:R-:W2:Y:S01]  /*0020*/  LDC.64 R2, c[0x0][0x228] ;  /* 0x00008a00ff027b82 */ /* 0x000ea20000000a00 */
[----:B------:R-:W-:Y:S01]  /*0030*/  ULDC.64 UR4, c[0x0][0x208] ;  /* 0x0000820000047ab9 */ /* 0x000fe20000000a00 */
[----:B------:R-:W-:Y:S01]  /*0040*/  ULDC.64 UR6, c[0x0][0x218] ;  /* 0x0000860000067ab9 */ /* 0x000fe20000000a00 */
[----:B------:R-:W3:Y:S05]  /*0050*/  S2R R21, SR_CTAID.X ;  /* 0x0000000000157919 */ /* 0x000eea0000002500 */
[----:B------:R-:W4:Y:S08]  /*0060*/  LDC.64 R28, c[0x0][0x238] ;  /* 0x00008e00ff1c7b82 */ /* 0x000f300000000a00 */
[----:B------:R-:W5:Y:S01]  /*0070*/  LDC.64 R16, c[0x0][0x210] ;  /* 0x00008400ff107b82 */ /* 0x000f620000000a00 */
[----:B-1----:R-:W-:Y:S01]  /*0080*/  IMAD.SHL.U32 R0, R0, 0x4, RZ ;  /* 0x0000000400007824 */ /* 0x002fe200078e00ff */
[----:B---3--:R-:W-:-:S04]  /*0090*/  SHF.R.S32.HI R5, RZ, 0x15, R21 ;  /* 0x00000015ff057819 */ /* 0x008fc80000011415 */
[----:B------:R-:W-:Y:S02]  /*00a0*/  LOP3.LUT R0, R0, 0x1fc, RZ, 0xc0, !PT ;  /* 0x000001fc00007812 */ /* 0x000fe400078ec0ff */
[----:B------:R-:W-:-:S03]  /*00b0*/  SGXT R5, R5, 0x1 ;  /* 0x000000010505781a */ /* 0x000fc60000000200 */
[----:B------:R-:W-:-:S04]  /*00c0*/  IMAD R21, R21, 0x400, R0 ;  /* 0x0000040015157824 */ /* 0x000fc800078e0200 */
[----:B------:R-:W-:Y:S01]  /*00d0*/  VIADD R0, R21, 0x200 ;  /* 0x0000020015007836 */ /* 0x000fe20000000000 */
[----:B------:R-:W-:-:S04]  /*00e0*/  LEA.HI R4, R5, R21, RZ, 0xf ;  /* 0x0000001505047211 */ /* 0x000fc800078f78ff */
[----:B------:R-:W-:Y:S02]  /*00f0*/  SHF.R.S32.HI R27, RZ, 0xf, R4 ;  /* 0x0000000fff1b7819 */ /* 0x000fe40000011404 */
[----:B------:R-:W-:-:S03]  /*0100*/  LEA.HI R5, R5, R0, RZ, 0xf ;  /* 0x0000000005057211 */ /* 0x000fc600078f78ff */
[----:B------:R-:W-:Y:S01]  /*0110*/  IMAD.HI R7, R27, 0x66666667, RZ ;  /* 0x666666671b077827 */ /* 0x000fe200078e02ff */
[----:B------:R-:W-:-:S04]  /*0120*/  SHF.R.S32.HI R25, RZ, 0xf, R5 ;  /* 0x0000000fff197819 */ /* 0x000fc80000011405 */
[----:B------:R-:W-:Y:S01]  /*0130*/  SHF.R.U32.HI R8, RZ, 0x1f, R7 ;  /* 0x0000001fff087819 */ /* 0x000fe20000011607 */
[----:B------:R-:W-:-:S03]  /*0140*/  IMAD.HI R6, R25, 0x66666667, RZ ;  /* 0x6666666719067827 */ /* 0x000fc600078e02ff */
[----:B------:R-:W-:Y:S02]  /*0150*/  LEA.HI.SX32 R8, R7, R8, 0x1b ;  /* 0x0000000807087211 */ /* 0x000fe400078fdaff */
[----:B------:R-:W-:-:S03]  /*0160*/  SHF.R.U32.HI R7, RZ, 0x1f, R6 ;  /* 0x0000001fff077819 */ /* 0x000fc60000011606 */
[----:B------:R-:W-:Y:S01]  /*0170*/  IMAD R27, R8, -0x50, R27 ;  /* 0xffffffb0081b7824 */ /* 0x000fe200078e021b */
[----:B------:R-:W-:-:S03]  /*0180*/  LEA.HI.SX32 R6, R6, R7, 0x1b ;  /* 0x0000000706067211 */ /* 0x000fc600078fdaff */
[----:B--2---:R-:W-:-:S04]  /*0190*/  IMAD.WIDE R8, R27, 0x4, R2 ;  /* 0x000000041b087825 */ /* 0x004fc800078e0202 */
[----:B------:R-:W-:Y:S02]  /*01a0*/  IMAD R25, R6, -0x50, R25 ;  /* 0xffffffb006197824 */ /* 0x000fe400078e0219 */
[----:B------:R1:W2:Y:S02]  /*01b0*/  LDG.E.EL R8, desc[UR4][R8.64] ;  /* 0x0000000408087981 */ /* 0x0002a4000c2e1900 */
[----:B------:R-:W-:-:S06]  /*01c0*/  IMAD.WIDE R2, R25, 0x4, R2 ;  /* 0x0000000419027825 */ /* 0x000fcc00078e0202 */
[----:B------:R-:W3:Y:S01]  /*01d0*/  LDG.E.EL R2, desc[UR4][R2.64] ;  /* 0x0000000402027981 */ /* 0x000ee2000c2e1900 */
[----:B------:R-:W-:Y:S01]  /*01e0*/  IMAD.HI R14, R21, 0x66666667, RZ ;  /* 0x66666667150e7827 */ /* 0x000fe200078e02ff */
[----:B------:R-:W-:Y:S02]  /*01f0*/  LOP3.LUT R4, R4, 0xffff8000, RZ, 0xc0, !PT ;  /* 0xffff800004047812 */ /* 0x000fe400078ec0ff */
[----:B------:R-:W-:Y:S01]  /*0200*/  LOP3.LUT R19, R5, 0xffff8000, RZ, 0xc0, !PT ;  /* 0xffff800005137812 */ /* 0x000fe200078ec0ff */
[----:B------:R-:W-:Y:S01]  /*0210*/  IMAD.SHL.U32 R5, R27, 0x8000, RZ ;  /* 0x000080001b057824 */ /* 0x000fe200078e00ff */
[----:B------:R-:W-:Y:S01]  /*0220*/  SHF.R.U32.HI R7, RZ, 0x1f, R14 ;  /* 0x0000001fff077819 */ /* 0x000fe2000001160e */
[----:B------:R-:W-:Y:S02]  /*0230*/  IMAD.IADD R4, R21, 0x1, -R4 ;  /* 0x0000000115047824 */ /* 0x000fe400078e0a04 */
[----:B------:R-:W-:Y:S01]  /*0240*/  IMAD.HI R10, R0, 0x66666667, RZ ;  /* 0x66666667000a7827 */ /* 0x000fe200078e02ff */
[----:B------:R-:W-:-:S02]  /*0250*/  LEA.HI.SX32 R14, R14, R7, 0xc ;  /* 0x000000070e0e7211 */ /* 0x000fc400078f62ff */
[----:B-1----:R-:W-:Y:S01]  /*0260*/  SHF.R.S32.HI R9, RZ, 0x1f, R4 ;  /* 0x0000001fff097819 */ /* 0x002fe20000011404 */
[----:B------:R-:W-:Y:S01]  /*0270*/  IMAD.IADD R19, R0, 0x1, -R19 ;  /* 0x0000000100137824 */ /* 0x000fe200078e0a13 */
[----:B------:R-:W-:Y:S01]  /*0280*/  SHF.R.U32.HI R11, RZ, 0x1f, R10 ;  /* 0x0000001fff0b7819 */ /* 0x000fe2000001160a */
[----:B------:R-:W-:-:S03]  /*0290*/  IMAD.SHL.U32 R7, R14, 0x80000, RZ ;  /* 0x000800000e077824 */ /* 0x000fc600078e00ff */
[----:B------:R-:W-:Y:S02]  /*02a0*/  LEA.HI.SX32 R11, R10, R11, 0xc ;  /* 0x0000000b0a0b7211 */ /* 0x000fe400078f62ff */
[----:B------:R-:W-:Y:S02]  /*02b0*/  IADD3 R4, P4, P5, R5, R4, R7 ;  /* 0x0000000405047210 */ /* 0x000fe40007d9e007 */
[----:B------:R-:W-:Y:S01]  /*02c0*/  SHF.R.S32.HI R5, RZ, 0x1f, R5 ;  /* 0x0000001fff057819 */ /* 0x000fe20000011405 */
[----:B------:R-:W-:Y:S01]  /*02d0*/  IMAD R0, R11, -0x280000, R0 ;  /* 0xffd800000b007824 */ /* 0x000fe200078e0200 */
[----:B------:R-:W-:-:S03]  /*02e0*/  SHF.R.S32.HI R13, RZ, 0x1f, R19 ;  /* 0x0000001fff0d7819 */ /* 0x000fc60000011413 */
[C---:B------:R-:W-:Y:S02]  /*02f0*/  IMAD R15, R11.reuse, 0x200000, R0 ;  /* 0x002000000b0f7824 */ /* 0x040fe400078e0200 */
[----:B------:R-:W-:Y:S02]  /*0300*/  IMAD.SHL.U32 R11, R11, 0x80000, RZ ;  /* 0x000800000b0b7824 */ /* 0x000fe400078e00ff */
[----:B------:R-:W-:-:S05]  /*0310*/  IMAD.SHL.U32 R0, R25, 0x8000, RZ ;  /* 0x0000800019007824 */ /* 0x000fca00078e00ff */
[----:B------:R-:W-:Y:S01]  /*0320*/  SHF.R.S32.HI R18, RZ, 0x1f, R0 ;  /* 0x0000001fff127819 */ /* 0x000fe20000011400 */
[----:B------:R-:W-:-:S04]  /*0330*/  IMAD R22, R14, -0x280000, R21 ;  /* 0xffd800000e167824 */ /* 0x000fc800078e0215 */
[----:B------:R-:W-:Y:S02]  /*0340*/  IMAD R14, R14, 0x200000, R22 ;  /* 0x002000000e0e7824 */ /* 0x000fe400078e0216 */
[----:B--2---:R-:W-:Y:S01]  /*0350*/  FADD R12, R8, 9.9999997473787516356e-06 ;  /* 0x3727c5ac080c7421 */ /* 0x004fe20000000000 */
[----:B------:R-:W-:Y:S01]  /*0360*/  SHF.R.S32.HI R8, RZ, 0x1f, R7 ;  /* 0x0000001fff087819 */ /* 0x000fe20000011407 */
[----:B------:R-:W-:-:S03]  /*0370*/  IMAD.MOV.U32 R7, RZ, RZ, 0x3e800000 ;  /* 0x3e800000ff077424 */ /* 0x000fc600078e00ff */
[----:B------:R-:W-:Y:S01]  /*0380*/  IADD3.X R5, R5, R9, R8, P4, P5 ;  /* 0x0000000905057210 */ /* 0x000fe200027ea408 */
[----:B------:R-:W1:Y:S01]  /*0390*/  MUFU.SQRT R12, R12 ;  /* 0x0000000c000c7308 */ /* 0x000e620000002000 */
[----:B------:R-:W2:Y:S01]  /*03a0*/  LDC.64 R8, c[0x0][0x230] ;  /* 0x00008c00ff087b82 */ /* 0x000ea20000000a00 */
[----:B---3--:R-:W-:Y:S01]  /*03b0*/  FADD R6, R2, 9.9999997473787516356e-06 ;  /* 0x3727c5ac02067421 */ /* 0x008fe20000000000 */
[--C-:B------:R-:W-:Y:S02]  /*03c0*/  IADD3 R19, P4, P5, R0, R19, R11.reuse ;  /* 0x0000001300137210 */ /* 0x100fe40007d9e00b */
[----:B------:R-:W-:-:S03]  /*03d0*/  SHF.R.S32.HI R11, RZ, 0x1f, R11 ;  /* 0x0000001fff0b7819 */ /* 0x000fc6000001140b */
[----:B------:R-:W3:Y:S01]  /*03e0*/  MUFU.SQRT R6, R6 ;  /* 0x0000000600067308 */ /* 0x000ee20000002000 */
[----:B------:R-:W4:Y:S01]  /*03f0*/  LDC.64 R2, c[0x0][0x220] ;  /* 0x00008800ff027b82 */ /* 0x000f220000000a00 */
[----:B------:R-:W-:Y:S02]  /*0400*/  IADD3.X R18, R18, R13, R11, P4, P5 ;  /* 0x0000000d12127210 */ /* 0x000fe400027ea40b */
[C---:B-1----:R-:W-:Y:S02]  /*0410*/  FSETP.GT.AND P2, PT, R12.reuse, 8.50705917302346158658e+37, PT ;  /* 0x7e8000000c00780b */ /* 0x042fe40003f44000 */
[----:B------:R-:W-:Y:S02]  /*0420*/  FSETP.GEU.AND P0, PT, R12, 1.175494350822287508e-38, PT ;  /* 0x008000000c00780b */ /* 0x000fe40003f0e000 */
[----:B------:R-:W-:Y:S02]  /*0430*/  FSEL R10, R7, 1, P2 ;  /* 0x3f800000070a7808 */ /* 0x000fe40001000000 */
[----:B---3--:R-:W-:-:S02]  /*0440*/  FSETP.GT.AND P3, PT, R6, 8.50705917302346158658e+37, PT ;  /* 0x7e8000000600780b */ /* 0x008fc40003f64000 */
[----:B------:R-:W-:Y:S02]  /*0450*/  FSETP.GEU.AND P1, PT, R6, 1.175494350822287508e-38, PT ;  /* 0x008000000600780b */ /* 0x000fe40003f2e000 */
[----:B------:R-:W-:-:S03]  /*0460*/  FSEL R7, R7, 1, P3 ;  /* 0x3f80000007077808 */ /* 0x000fc60001800000 */
[----:B------:R-:W-:Y:S02]  /*0470*/  @P2 FMUL R12, R12, 0.25 ;  /* 0x3e8000000c0c2820 */ /* 0x000fe40000400000 */
[----:B------:R-:W-:Y:S02]  /*0480*/  @!P0 FMUL R10, R10, 16777216 ;  /* 0x4b8000000a0a8820 */ /* 0x000fe40000400000 */
[----:B------:R-:W-:Y:S02]  /*0490*/  @!P0 FMUL R12, R12, 16777216 ;  /* 0x4b8000000c0c8820 */ /* 0x000fe40000400000 */
[----:B------:R-:W-:Y:S02]  /*04a0*/  @P3 FMUL R6, R6, 0.25 ;  /* 0x3e80000006063820 */ /* 0x000fe40000400000 */
[----:B------:R1:W3:Y:S01]  /*04b0*/  MUFU.RCP R23, R12 ;  /* 0x0000000c00177308 */ /* 0x0002e20000001000 */
[----:B------:R-:W-:Y:S01]  /*04c0*/  @!P1 FMUL R7, R7, 16777216 ;  /* 0x4b80000007079820 */ /* 0x000fe20000400000 */
[----:B------:R-:W-:-:S06]  /*04d0*/  @!P1 FMUL R6, R6, 16777216 ;  /* 0x4b80000006069820 */ /* 0x000fcc0000400000 */
[----:B------:R-:W4:Y:S01]  /*04e0*/  MUFU.RCP R6, R6 ;  /* 0x0000000600067308 */ /* 0x000f220000001000 */
[C---:B------:R-:W-:Y:S02]  /*04f0*/  ISETP.GT.AND P0, PT, R27.reuse, 0x3f, PT ;  /* 0x0000003f1b00780c */ /* 0x040fe40003f04270 */
[----:B------:R-:W-:Y:S02]  /*0500*/  ISETP.GE.AND P3, PT, R27, 0x40, PT ;  /* 0x000000401b00780c */ /* 0x000fe40003f66270 */
[C---:B-1----:R-:W-:Y:S01]  /*0510*/  LEA R12, P2, R4.reuse, UR6, 0x2 ;  /* 0x00000006040c7c11 */ /* 0x042fe2000f8410ff */
[----:B---3--:R-:W-:Y:S01]  /*0520*/  FMUL R23, R23, R10 ;  /* 0x0000000a17177220 */ /* 0x008fe20000400000 */
[----:B--2---:R-:W-:Y:S02]  /*0530*/  IMAD.WIDE R10, R27, 0x4, R8 ;  /* 0x000000041b0a7825 */ /* 0x004fe400078e0208 */
[----:B------:R-:W-:Y:S02]  /*0540*/  LEA.HI.X R13, R4, UR7, R5, 0x2, P2 ;  /* 0x00000007040d7c11 */ /* 0x000fe400090f1405 */
[----:B------:R-:W-:-:S04]  /*0550*/  IMAD.WIDE R8, R25, 0x4, R8 ;  /* 0x0000000419087825 */ /* 0x000fc800078e0208 */
[----:B0---4-:R-:W-:Y:S01]  /*0560*/  FMUL R0, R6, R7 ;  /* 0x0000000706007220 */ /* 0x011fe20000400000 */
[--C-:B------:R-:W-:Y:S01]  /*0570*/  IMAD.WIDE R6, R27, 0x4, R2.reuse ;  /* 0x000000041b067825 */ /* 0x100fe200078e0202 */
[----:B------:R0:W2:Y:S03]  /*0580*/  LDG.E.EL R20, desc[UR4][R8.64] ;  /* 0x0000000408147981 */ /* 0x0000a6000c2e1900 */
[----:B------:R-:W-:Y:S01]  /*0590*/  IMAD.WIDE R2, R25, 0x4, R2 ;  /* 0x0000000419027825 */ /* 0x000fe200078e0202 */
[----:B------:R1:W3:Y:S03]  /*05a0*/  LDG.E.EL R24, desc[UR4][R6.64] ;  /* 0x0000000406187981 */ /* 0x0002e6000c2e1900 */
[----:B------:R-:W-:Y:S02]  /*05b0*/  IMAD.WIDE R26, R27, 0x4, R28 ;  /* 0x000000041b1a7825 */ /* 0x000fe400078e021c */
[----:B------:R-:W4:Y:S01]  /*05c0*/  LDG.E.EL R2, desc[UR4][R2.64] ;  /* 0x0000000402027981 */ /* 0x000f22000c2e1900 */
[----:B------:R-:W-:-:S02]  /*05d0*/  CS2R R4, SRZ ;  /* 0x0000000000047805 */ /* 0x000fc4000001ff00 */
[----:B0-----:R-:W-:Y:S01]  /*05e0*/  CS2R R8, SRZ ;  /* 0x0000000000087805 */ /* 0x001fe2000001ff00 */
[----:B------:R5:W2:Y:S01]  /*05f0*/  LDG.E.EL R22, desc[UR4][R26.64] ;  /* 0x000000041a167981 */ /* 0x000aa2000c2e1900 */
[----:B-1----:R-:W-:-:S03]  /*0600*/  CS2R R6, SRZ ;  /* 0x0000000000067805 */ /* 0x002fc6000001ff00 */
[----:B------:R0:W2:Y:S01]  /*0610*/  LDG.E.EL R3, desc[UR4][R10.64] ;  /* 0x000000040a037981 */ /* 0x0000a2000c2e1900 */
[----:B-----5:R-:W-:-:S03]  /*0620*/  IMAD.WIDE R26, R14, 0x4, R16 ;  /* 0x000000040e1a7825 */ /* 0x020fc600078e0210 */
[----:B------:R1:W5:Y:S01]  /*0630*/  @P0 LDG.E.128 R4, desc[UR4][R12.64+-0x800000] ;  /* 0x800000040c040981 */ /* 0x000362000c1e1d00 */
[----:B0-----:R-:W-:-:S06]  /*0640*/  CS2R R10, SRZ ;  /* 0x00000000000a7805 */ /* 0x001fcc000001ff00 */
[----:B------:R0:W2:Y:S01]  /*0650*/  @!P3 LDG.E.128 R8, desc[UR4][R26.64] ;  /* 0x000000041a08b981 */ /* 0x0000a2000c1e1d00 */
[----:B------:R-:W-:Y:S01]  /*0660*/  ISETP.GE.AND P2, PT, R25, 0x40, PT ;  /* 0x000000401900780c */ /* 0x000fe20003f46270 */
[----:B------:R-:W-:Y:S01]  /*0670*/  IMAD.WIDE R16, R15, 0x4, R16 ;  /* 0x000000040f107825 */ /* 0x000fe200078e0210 */
[----:B------:R-:W-:Y:S02]  /*0680*/  ISETP.GT.AND P1, PT, R25, 0x3f, PT ;  /* 0x0000003f1900780c */ /* 0x000fe40003f24270 */
[----:B-1----:R-:W-:Y:S02]  /*0690*/  CS2R R12, SRZ ;  /* 0x00000000000c7805 */ /* 0x002fe4000001ff00 */
[----:B------:R-:W-:Y:S02]  /*06a0*/  CS2R R14, SRZ ;  /* 0x00000000000e7805 */ /* 0x000fe4000001ff00 */
[----:B0-----:R-:W-:-:S05]  /*06b0*/  LEA R26, P4, R19, UR6, 0x2 ;  /* 0x00000006131a7c11 */ /* 0x001fca000f8810ff */
[----:B------:R0:W3:Y:S01]  /*06c0*/  @!P2 LDG.E.128 R12, desc[UR4][R16.64] ;  /* 0x00000004100ca981 */ /* 0x0000e2000c1e1d00 */
[----:B------:R-:W-:Y:S02]  /*06d0*/  LEA.HI.X R27, R19, UR7, R18, 0x2, P4 ;  /* 0x00000007131b7c11 */ /* 0x000fe4000a0f1412 */
[----:B------:R-:W-:Y:S02]  /*06e0*/  CS2R R18, SRZ ;  /* 0x0000000000127805 */ /* 0x000fe4000001ff00 */
[----:B0-----:R-:W-:-:S06]  /*06f0*/  CS2R R16, SRZ ;  /* 0x0000000000107805 */ /* 0x001fcc000001ff00 */
[----:B------:R0:W4:Y:S01]  /*0700*/  @P1 LDG.E.128 R16, desc[UR4][R26.64+-0x800000] ;  /* 0x800000041a101981 */ /* 0x000122000c1e1d00 */
[----:B------:R-:W-:-:S05]  /*0710*/  IMAD.WIDE R28, R25, 0x4, R28 ;  /* 0x00000004191c7825 */ /* 0x000fca00078e021c */
[----:B------:R1:W4:Y:S01]  /*0720*/  LDG.E.EL R25, desc[UR4][R28.64] ;  /* 0x000000041c197981 */ /* 0x000322000c2e1900 */
[----:B-----5:R-:W-:Y:S02]  /*0730*/  SEL R4, R4, RZ, P0 ;  /* 0x000000ff04047207 */ /* 0x020fe40000000000 */
[----:B0-----:R-:W-:Y:S02]  /*0740*/  SEL R26, R7, RZ, P0 ;  /* 0x000000ff071a7207 */ /* 0x001fe40000000000 */
[----:B--2---:R-:W-:-:S04]  /*0750*/  SEL R8, R8, RZ, !P3 ;  /* 0x000000ff08087207 */ /* 0x004fc80005800000 */
[----:B------:R-:W-:Y:S02]  /*0760*/  SEL R4, R8, R4, !P3 ;  /* 0x0000000408047207 */ /* 0x000fe40005800000 */
[----:B------:R-:W-:Y:S02]  /*0770*/  SEL R8, R5, RZ, P0 ;  /* 0x000000ff05087207 */ /* 0x000fe40000000000 */
[----:B------:R-:W-:Y:S02]  /*0780*/  SEL R5, R9, RZ, !P3 ;  /* 0x000000ff09057207 */ /* 0x000fe40005800000 */
[----:B------:R-:W-:Y:S02]  /*0790*/  SEL R6, R6, RZ, P0 ;  /* 0x000000ff06067207 */ /* 0x000fe40000000000 */
[----:B------:R-:W-:Y:S02]  /*07a0*/  SEL R7, R11, RZ, !P3 ;  /* 0x000000ff0b077207 */ /* 0x000fe40005800000 */
[----:B------:R-:W-:-:S02]  /*07b0*/  SEL R9, R10, RZ, !P3 ;  /* 0x000000ff0a097207 */ /* 0x000fc40005800000 */
[----:B------:R-:W-:Y:S02]  /*07c0*/  SEL R5, R5, R8, !P3 ;  /* 0x0000000805057207 */ /* 0x000fe40005800000 */
[----:B------:R-:W-:Y:S02]  /*07d0*/  SEL R7, R7, R26, !P3 ;  /* 0x0000001a07077207 */ /* 0x000fe40005800000 */
[----:B------:R-:W-:Y:S01]  /*07e0*/  SEL R6, R9, R6, !P3 ;  /* 0x0000000609067207 */ /* 0x000fe20005800000 */
[C---:B---3--:R-:W-:Y:S01]  /*07f0*/  FADD R10, -R24.reuse, R5 ;  /* 0x00000005180a7221 */ /* 0x048fe20000000100 */
[C---:B------:R-:W-:Y:S01]  /*0800*/  FADD R8, -R24.reuse, R4 ;  /* 0x0000000418087221 */ /* 0x040fe20000000100 */
[C---:B-1----:R-:W-:Y:S02]  /*0810*/  FADD R28, -R24.reuse, R7 ;  /* 0x00000007181c7221 */ /* 0x042fe40000000100 */
[----:B------:R-:W-:Y:S01]  /*0820*/  FADD R26, -R24, R6 ;  /* 0x00000006181a7221 */ /* 0x000fe20000000100 */
[----:B------:R-:W-:-:S02]  /*0830*/  FMUL R24, R23, R10 ;  /* 0x0000000a17187220 */ /* 0x000fc40000400000 */
[----:B------:R-:W0:Y:S01]  /*0840*/  LDC.64 R10, c[0x0][0x240] ;  /* 0x00009000ff0a7b82 */ /* 0x000e220000000a00 */
[C---:B------:R-:W-:Y:S01]  /*0850*/  FMUL R29, R23.reuse, R28 ;  /* 0x0000001c171d7220 */ /* 0x040fe20000400000 */
[C---:B------:R-:W-:Y:S01]  /*0860*/  FMUL R27, R23.reuse, R26 ;  /* 0x0000001a171b7220 */ /* 0x040fe20000400000 */
[----:B------:R-:W-:Y:S01]  /*0870*/  FMUL R23, R23, R8 ;  /* 0x0000000817177220 */ /* 0x000fe20000400000 */
[----:B------:R-:W-:Y:S02]  /*0880*/  SEL R12, R12, RZ, !P2 ;  /* 0x000000ff0c0c7207 */ /* 0x000fe40005000000 */
[----:B------:R-:W-:Y:S02]  /*0890*/  SEL R13, R13, RZ, !P2 ;  /* 0x000000ff0d0d7207 */ /* 0x000fe40005000000 */
[----:B------:R-:W1:Y:S01]  /*08a0*/  LDC.64 R8, c[0x0][0x248] ;  /* 0x00009200ff087b82 */ /* 0x000e620000000a00 */
[----:B------:R-:W-:Y:S02]  /*08b0*/  SEL R14, R14, RZ, !P2 ;  /* 0x000000ff0e0e7207 */ /* 0x000fe40005000000 */
[----:B----4-:R-:W-:-:S02]  /*08c0*/  @P2 SEL R12, R16, RZ, P1 ;  /* 0x000000ff100c2207 */ /* 0x010fc40000800000 */
[----:B------:R-:W-:Y:S02]  /*08d0*/  @P2 SEL R13, R17, RZ, P1 ;  /* 0x000000ff110d2207 */ /* 0x000fe40000800000 */
[----:B------:R-:W-:Y:S02]  /*08e0*/  SEL R15, R15, RZ, !P2 ;  /* 0x000000ff0f0f7207 */ /* 0x000fe40005000000 */
[----:B------:R-:W-:Y:S02]  /*08f0*/  @P2 SEL R14, R18, RZ, P1 ;  /* 0x000000ff120e2207 */ /* 0x000fe40000800000 */
[----:B------:R-:W-:Y:S01]  /*0900*/  @P2 SEL R15, R19, RZ, P1 ;  /* 0x000000ff130f2207 */ /* 0x000fe20000800000 */
[C-C-:B------:R-:W-:Y:S01]  /*0910*/  FFMA R24, R3.reuse, R24, R22.reuse ;  /* 0x0000001803187223 */ /* 0x140fe20000000016 */
[C-C-:B------:R-:W-:Y:S01]  /*0920*/  FFMA R23, R3.reuse, R23, R22.reuse ;  /* 0x0000001703177223 */ /* 0x140fe20000000016 */
[C-C-:B------:R-:W-:Y:S01]  /*0930*/  FFMA R27, R3.reuse, R27, R22.reuse ;  /* 0x0000001b031b7223 */ /* 0x140fe20000000016 */
[----:B------:R-:W-:Y:S01]  /*0940*/  FFMA R29, R3, R29, R22 ;  /* 0x0000001d031d7223 */ /* 0x000fe20000000016 */
[C---:B------:R-:W-:Y:S01]  /*0950*/  FADD R17, -R2.reuse, R13 ;  /* 0x0000000d02117221 */ /* 0x040fe20000000100 */
[C---:B------:R-:W-:Y:S01]  /*0960*/  FADD R3, -R2.reuse, R12 ;  /* 0x0000000c02037221 */ /* 0x040fe20000000100 */
[C---:B------:R-:W-:Y:S01]  /*0970*/  FADD R19, -R2.reuse, R14 ;  /* 0x0000000e02137221 */ /* 0x040fe20000000100 */
[----:B------:R-:W-:Y:S01]  /*0980*/  FADD R2, -R2, R15 ;  /* 0x0000000f02027221 */ /* 0x000fe20000000100 */
[C---:B------:R-:W-:Y:S01]  /*0990*/  FMUL R17, R0.reuse, R17 ;  /* 0x0000001100117220 */ /* 0x040fe20000400000 */
[C---:B------:R-:W-:Y:S01]  /*09a0*/  FMUL R16, R0.reuse, R3 ;  /* 0x0000000300107220 */ /* 0x040fe20000400000 */
[C---:B------:R-:W-:Y:S01]  /*09b0*/  FMUL R18, R0.reuse, R19 ;  /* 0x0000001300127220 */ /* 0x040fe20000400000 */
[----:B------:R-:W-:Y:S01]  /*09c0*/  FMUL R2, R0, R2 ;  /* 0x0000000200027220 */ /* 0x000fe20000400000 */
[C-C-:B------:R-:W-:Y:S01]  /*09d0*/  FFMA R0, R20.reuse, R17, R25.reuse ;  /* 0x0000001114007223 */ /* 0x140fe20000000019 */
[C-C-:B------:R-:W-:Y:S01]  /*09e0*/  FFMA R16, R20.reuse, R16, R25.reuse ;  /* 0x0000001014107223 */ /* 0x140fe20000000019 */
[C-C-:B------:R-:W-:Y:S01]  /*09f0*/  FFMA R18, R20.reuse, R18, R25.reuse ;  /* 0x0000001214127223 */ /* 0x140fe20000000019 */
[----:B------:R-:W-:Y:S01]  /*0a00*/  FFMA R19, R20, R2, R25 ;  /* 0x0000000214137223 */ /* 0x000fe20000000019 */
[----:B------:R-:W-:Y:S01]  /*0a10*/  FSETP.GEU.AND P6, PT, R29, RZ, PT ;  /* 0x000000ff1d00720b */ /* 0x000fe20003fce000 */
[----:B0-----:R-:W-:Y:S01]  /*0a20*/  IMAD.WIDE R2, R21, 0x4, R10 ;  /* 0x0000000415027825 */ /* 0x001fe200078e020a */
[----:B------:R-:W-:-:S02]  /*0a30*/  FSETP.GEU.AND P0, PT, R27, RZ, PT ;  /* 0x000000ff1b00720b */ /* 0x000fc40003f0e000 */
[----:B------:R-:W-:Y:S02]  /*0a40*/  SEL R11, R29, RZ, P6 ;  /* 0x000000ff1d0b7207 */ /* 0x000fe40003000000 */
[----:B------:R-:W-:Y:S02]  /*0a50*/  FSETP.GEU.AND P1, PT, R24, RZ, PT ;  /* 0x000000ff1800720b */ /* 0x000fe40003f2e000 */
[----:B------:R-:W-:Y:S02]  /*0a60*/  FSETP.GEU.AND P2, PT, R23, RZ, PT ;  /* 0x000000ff1700720b */ /* 0x000fe40003f4e000 */
[----:B------:R-:W-:Y:S02]  /*0a70*/  FSETP.GEU.AND P3, PT, R19, RZ, PT ;  /* 0x000000ff1300720b */ /* 0x000fe40003f6e000 */
[----:B------:R-:W-:Y:S02]  /*0a80*/  FSETP.GEU.AND P4, PT, R18, RZ, PT ;  /* 0x000000ff1200720b */ /* 0x000fe40003f8e000 */
[----:B------:R-:W-:-:S02]  /*0a90*/  FSETP.GEU.AND P5, PT, R0, RZ, PT ;  /* 0x000000ff0000720b */ /* 0x000fc40003fae000 */
[----:B------:R-:W-:Y:S01]  /*0aa0*/  FSETP.GEU.AND P6, PT, R16, RZ, PT ;  /* 0x000000ff1000720b */ /* 0x000fe20003fce000 */
[----:B-1----:R-:W-:Y:S01]  /*0ab0*/  IMAD.WIDE R20, R21, 0x4, R8 ;  /* 0x0000000415147825 */ /* 0x002fe200078e0208 */
[----:B------:R-:W-:Y:S02]  /*0ac0*/  SEL R10, R27, RZ, P0 ;  /* 0x000000ff1b0a7207 */ /* 0x000fe40000000000 */
[----:B------:R-:W-:Y:S02]  /*0ad0*/  SEL R9, R24, RZ, P1 ;  /* 0x000000ff18097207 */ /* 0x000fe40000800000 */
[----:B------:R-:W-:Y:S02]  /*0ae0*/  SEL R8, R23, RZ, P2 ;  /* 0x000000ff17087207 */ /* 0x000fe40001000000 */
[----:B------:R-:W-:Y:S02]  /*0af0*/  SEL R19, R19, RZ, P3 ;  /* 0x000000ff13137207 */ /* 0x000fe40001800000 */
[----:B------:R-:W-:-:S02]  /*0b00*/  SEL R18, R18, RZ, P4 ;  /* 0x000000ff12127207 */ /* 0x000fc40002000000 */
[----:B------:R-:W-:Y:S02]  /*0b10*/  SEL R17, R0, RZ, P5 ;  /* 0x000000ff00117207 */ /* 0x000fe40002800000 */
[----:B------:R-:W-:Y:S01]  /*0b20*/  SEL R16, R16, RZ, P6 ;  /* 0x000000ff10107207 */ /* 0x000fe20003000000 */
[----:B------:R-:W-:Y:S04]  /*0b30*/  STG.E.128 desc[UR4][R2.64], R4 ;  /* 0x0000000402007986 */ /* 0x000fe8000c101d04 */
[----:B------:R-:W-:Y:S04]  /*0b40*/  STG.E.128 desc[UR4][R2.64+0x800], R12 ;  /* 0x0008000c02007986 */ /* 0x000fe8000c101d04 */
[----:B------:R-:W-:Y:S04]  /*0b50*/  STG.E.128 desc[UR4][R20.64], R8 ;  /* 0x0000000814007986 */ /* 0x000fe8000c101d04 */
[----:B------:R-:W-:Y:S01]  /*0b60*/  STG.E.128 desc[UR4][R20.64+0x800], R16 ;  /* 0x0008001014007986 */ /* 0x000fe2000c101d04 */
[----:B------:R-:W-:Y:S05]  /*0b70*/  EXIT ;  /* 0x000000000000794d */ /* 0x000fea0003800000 */
.L_x_0:
[----:B------:R-:W-:-:S00]  /*0b80*/  BRA `(.L_x_0) ;  /* 0xfffffffc00fc7947 */ /* 0x000fc0000383ffff */
[----:B------:R-:W-:-:S00]  /*0b90*/  NOP ;  /* 0x0000000000007918 */ /* 0x000fc00000000000 */
        /* <DEDUP_REMOVED lines=14> */
.L_x_1:


//--------------------- .nv.global.init           --------------------------
	.section	.nv.global.init,"aw",@progbits
.nv.global.init:
	.type		_$_str,@object
	.size		_$_str,(_$_str_$_2 - _$_str)
_$_str:
        /*0000*/ 	.byte	0x5f, 0x5f, 0x43, 0x55, 0x44, 0x41, 0x5f, 0x46, 0x54, 0x5a, 0x00
	.type		_$_str_$_2,@object
	.size		_$_str_$_2,(.L_1 - _$_str_$_2)
_$_str_$_2:
        /*000b*/ 	.byte	0x5f, 0x5f, 0x43, 0x55, 0x44, 0x41, 0x5f, 0x50, 0x52, 0x45, 0x43, 0x5f, 0x53, 0x51, 0x52, 0x54
        /*001b*/ 	.byte	0x00
.L_1:


//--------------------- .nv.constant0.triton_poi_fused__native_batch_norm_legit_no_training_cat_relu_5 --------------------------
	.section	.nv.constant0.triton_poi_fused__native_batch_norm_legit_no_training_cat_relu_5,"a",@progbits
	.sectionflags	@""
	.align	4
.nv.constant0.triton_poi_fused__native_batch_norm_legit_no_training_cat_relu_5:
	.zero		596
